	.headerflags	@"EF_CUDA_TEXMODE_UNIFIED EF_CUDA_64BIT_ADDRESS EF_CUDA_ACCELERATORS EF_CUDA_SM90 EF_CUDA_VIRTUAL_SM(EF_CUDA_SM90)"
	.elftype	@"ET_EXEC"


//--------------------- .nv.info                  --------------------------
	.section	.nv.info,"",@"SHT_CUDA_INFO"
	.align	4


	//----- nvinfo : EIATTR_REGCOUNT
	.align		4
        /*0000*/ 	.byte	0x04, 0x2f
        /*0002*/ 	.short	(.L_1 - .L_0)
	.align		4
.L_0:
        /*0004*/ 	.word	index@(triton_poi_fused_leaky_relu_leaky_relu_backward_34)
        /*0008*/ 	.word	0x0000000a


	//----- nvinfo : EIATTR_MIN_STACK_SIZE
	.align		4
.L_1:
        /*000c*/ 	.byte	0x04, 0x12
        /*000e*/ 	.short	(.L_3 - .L_2)
	.align		4
.L_2:
        /*0010*/ 	.word	index@(triton_poi_fused_leaky_relu_leaky_relu_backward_34)
        /*0014*/ 	.word	0x00000000


	//----- nvinfo : EIATTR_FRAME_SIZE
	.align		4
.L_3:
        /*0018*/ 	.byte	0x04, 0x11
        /*001a*/ 	.short	(.L_5 - .L_4)
	.align		4
.L_4:
        /*001c*/ 	.word	index@(triton_poi_fused_leaky_relu_leaky_relu_backward_34)
        /*0020*/ 	.word	0x00000000


	//----- nvinfo : EIATTR_MIN_STACK_SIZE
	.align		4
.L_5:
        /*0024*/ 	.byte	0x04, 0x12
        /*0026*/ 	.short	(.L_7 - .L_6)
	.align		4
.L_6:
        /*0028*/ 	.word	index@(triton_poi_fused_leaky_relu_leaky_relu_backward_34)
        /*002c*/ 	.word	0x00000000
.L_7:


//--------------------- .nv.info.triton_poi_fused_leaky_relu_leaky_relu_backward_34 --------------------------
	.section	.nv.info.triton_poi_fused_leaky_relu_leaky_relu_backward_34,"",@"SHT_CUDA_INFO"
	.sectionflags	@""
	.align	4


	//----- nvinfo : EIATTR_CUDA_API_VERSION
	.align		4
        /*0000*/ 	.byte	0x04, 0x37
        /*0002*/ 	.short	(.L_9 - .L_8)
.L_8:
        /*0004*/ 	.word	0x0000007c


	//----- nvinfo : EIATTR_KPARAM_INFO
	.align		4
.L_9:
        /*0008*/ 	.byte	0x04, 0x17
        /*000a*/ 	.short	(.L_11 - .L_10)
.L_10:
        /*000c*/ 	.word	0x00000000
        /*0010*/ 	.short	0x0002
        /*0012*/ 	.short	0x0010
        /*0014*/ 	.byte	0x00, 0xf0, 0x11, 0x00


	//----- nvinfo : EIATTR_KPARAM_INFO
	.align		4
.L_11:
        /*0018*/ 	.byte	0x04, 0x17
        /*001a*/ 	.short	(.L_13 - .L_12)
.L_12:
        /*001c*/ 	.word	0x00000000
        /*0020*/ 	.short	0x0001
        /*0022*/ 	.short	0x0008
        /*0024*/ 	.byte	0x00, 0xf4, 0x21, 0x00


	//----- nvinfo : EIATTR_KPARAM_INFO
	.align		4
.L_13:
        /*0028*/ 	.byte	0x04, 0x17
        /*002a*/ 	.short	(.L_15 - .L_14)
.L_14:
        /*002c*/ 	.word	0x00000000
        /*0030*/ 	.short	0x0000
        /*0032*/ 	.short	0x0000
        /*0034*/ 	.byte	0x00, 0xf4, 0x21, 0x00


	//----- nvinfo : EIATTR_SPARSE_MMA_MASK
	.align		4
.L_15:
        /*0038*/ 	.byte	0x03, 0x50
        /*003a*/ 	.short	0x0000


	//----- nvinfo : EIATTR_MAXREG_COUNT
	.align		4
        /*003c*/ 	.byte	0x03, 0x1b
        /*003e*/ 	.short	0x00ff


	//----- nvinfo : EIATTR_EXIT_INSTR_OFFSETS
	.align		4
        /*0040*/ 	.byte	0x04, 0x1c
        /*0042*/ 	.short	(.L_17 - .L_16)


	//   ....[0]....
.L_16:
        /*0044*/ 	.word	0x00000170


	//----- nvinfo : EIATTR_REQNTID
	.align		4
.L_17:
        /*0048*/ 	.byte	0x04, 0x10
        /*004a*/ 	.short	(.L_19 - .L_18)
.L_18:
        /*004c*/ 	.word	0x00000100
        /*0050*/ 	.word	0x00000001
        /*0054*/ 	.word	0x00000001


	//----- nvinfo : EIATTR_CBANK_PARAM_SIZE
	.align		4
.L_19:
        /*0058*/ 	.byte	0x03, 0x19
        /*005a*/ 	.short	0x0014


	//----- nvinfo : EIATTR_PARAM_CBANK
	.align		4
        /*005c*/ 	.byte	0x04, 0x0a
        /*005e*/ 	.short	(.L_21 - .L_20)
	.align		4
.L_20:
        /*0060*/ 	.word	index@(.nv.constant0.triton_poi_fused_leaky_relu_leaky_relu_backward_34)
        /*0064*/ 	.short	0x0210
        /*0066*/ 	.short	0x0014


	//----- nvinfo : EIATTR_SW_WAR
	.align		4
.L_21:
        /*0068*/ 	.byte	0x04, 0x36
        /*006a*/ 	.short	(.L_23 - .L_22)
.L_22:
        /*006c*/ 	.word	0x00000008
.L_23:


//--------------------- .nv.callgraph             --------------------------
	.section	.nv.callgraph,"",@"SHT_CUDA_CALLGRAPH"
	.align	4
	.sectionentsize	8
	.align		4
        /*0000*/ 	.word	0x00000000
	.align		4
        /*0004*/ 	.word	0xffffffff
	.align		4
        /*0008*/ 	.word	0x00000000
	.align		4
        /*000c*/ 	.word	0xfffffffe
	.align		4
        /*0010*/ 	.word	0x00000000
	.align		4
        /*0014*/ 	.word	0xfffffffd
	.align		4
        /*0018*/ 	.word	0x00000000
	.align		4
        /*001c*/ 	.word	0xfffffffc


//--------------------- .text.triton_poi_fused_leaky_relu_leaky_relu_backward_34 --------------------------
	.section	.text.triton_poi_fused_leaky_relu_leaky_relu_backward_34,"ax",@progbits
	.align	128
        .global         triton_poi_fused_leaky_relu_leaky_relu_backward_34
        .type           triton_poi_fused_leaky_relu_leaky_relu_backward_34,@function
        .size           triton_poi_fused_leaky_relu_leaky_relu_backward_34,(.L_x_1 - triton_poi_fused_leaky_relu_leaky_relu_backward_34)
        .other          triton_poi_fused_leaky_relu_leaky_relu_backward_34,@"STO_CUDA_ENTRY STV_DEFAULT"
triton_poi_fused_leaky_relu_leaky_relu_backward_34:
.text.triton_poi_fused_leaky_relu_leaky_relu_backward_34:
[----:B------:R-:W-:Y:S01]  /*0000*/  LDC R1, c[0x0][0x28] ;  /* 0x00000a00ff017b82 */ /* 0x000fe20000000800 */
[----:B------:R-:W1:Y:S07]  /*0010*/  S2R R0, SR_TID.X ;  /* 0x0000000000007919 */ /* 0x000e6e0000002100 */
[----:B------:R-:W2:Y:S01]  /*0020*/  LDC.64 R2, c[0x0][0x210] ;  /* 0x00008400ff027b82 */ /* 0x000ea20000000a00 */
[----:B------:R-:W-:Y:S01]  /*0030*/  ULDC.64 UR4, c[0x0][0x208] ;  /* 0x0000820000047ab9 */ /* 0x000fe20000000a00 */
[----:B------:R-:W-:Y:S01]  /*0040*/  ULDC.64 UR6, c[0x0][0x218] ;  /* 0x0000860000067ab9 */ /* 0x000fe20000000a00 */
[----:B------:R-:W3:Y:S01]  /*0050*/  S2R R5, SR_CTAID.X ;  /* 0x0000000000057919 */ /* 0x000ee20000002500 */
[----:B-1----:R-:W-:-:S05]  /*0060*/  IMAD.SHL.U32 R0, R0, 0x2, RZ ;  /* 0x0000000200007824 */ /* 0x002fca00078e00ff */
[----:B------:R-:W-:-:S05]  /*0070*/  LOP3.LUT R0, R0, 0x1fe, RZ, 0xc0, !PT ;  /* 0x000001fe00007812 */ /* 0x000fca00078ec0ff */
[----:B---3--:R-:W-:-:S04]  /*0080*/  IMAD R5, R5, 0x200, R0 ;  /* 0x0000020005057824 */ /* 0x008fc800078e0200 */
[----:B--2---:R-:W-:-:S05]  /*0090*/  IMAD.WIDE R2, R5, 0x4, R2 ;  /* 0x0000000405027825 */ /* 0x004fca00078e0202 */
[----:B------:R-:W2:Y:S01]  /*00a0*/  LDG.E.64 R6, desc[UR4][R2.64] ;  /* 0x0000000402067981 */ /* 0x000ea2000c1e1b00 */
[----:B------:R-:W-:-:S04]  /*00b0*/  IADD3 R4, P2, R5, UR6, RZ ;  /* 0x0000000605047c10 */ /* 0x000fc8000ff5e0ff */
[----:B------:R-:W-:Y:S02]  /*00c0*/  LEA.HI.X.SX32 R5, R5, UR7, 0x1, P2 ;  /* 0x0000000705057c11 */ /* 0x000fe400090f0eff */
[----:B--2---:R-:W-:Y:S02]  /*00d0*/  FSETP.GT.AND P1, PT, R6, RZ, PT ;  /* 0x000000ff0600720b */ /* 0x004fe40003f24000 */
[----:B------:R-:W-:-:S11]  /*00e0*/  FSETP.GT.AND P0, PT, R7, RZ, PT ;  /* 0x000000ff0700720b */ /* 0x000fd60003f04000 */
[----:B------:R-:W-:Y:S02]  /*00f0*/  @!P1 FMUL R6, R6, 0.20000000298023223877 ;  /* 0x3e4ccccd06069820 */ /* 0x000fe40000400000 */
[----:B------:R-:W-:-:S03]  /*0100*/  @!P0 FMUL R7, R7, 0.20000000298023223877 ;  /* 0x3e4ccccd07078820 */ /* 0x000fc60000400000 */
[----:B------:R-:W-:Y:S02]  /*0110*/  FSETP.GT.AND P1, PT, R6, RZ, PT ;  /* 0x000000ff0600720b */ /* 0x000fe40003f24000 */
[----:B------:R-:W-:Y:S02]  /*0120*/  FSETP.GT.AND P0, PT, R7, RZ, PT ;  /* 0x000000ff0700720b */ /* 0x000fe40003f04000 */
[----:B------:R-:W-:Y:S02]  /*0130*/  SEL R0, RZ, 0x1, !P1 ;  /* 0x00000001ff007807 */ /* 0x000fe40004800000 */
[----:B------:R-:W-:-:S05]  /*0140*/  SEL R7, RZ, 0x100, !P0 ;  /* 0x00000100ff077807 */ /* 0x000fca0004000000 */
[----:B------:R-:W-:-:S05]  /*0150*/  IMAD.IADD R7, R0, 0x1, R7 ;  /* 0x0000000100077824 */ /* 0x000fca00078e0207 */
[----:B------:R-:W-:Y:S01]  /*0160*/  STG.E.U16 desc[UR4][R4.64], R7 ;  /* 0x0000000704007986 */ /* 0x000fe2000c101504 */
[----:B------:R-:W-:Y:S05]  /*0170*/  EXIT ;  /* 0x000000000000794d */ /* 0x000fea0003800000 */
.L_x_0:
[----:B------:R-:W-:-:S00]  /*0180*/  BRA `(.L_x_0) ;  /* 0xfffffffc00fc7947 */ /* 0x000fc0000383ffff */
[----:B------:R-:W-:-:S00]  /*0190*/  NOP ;  /* 0x0000000000007918 */ /* 0x000fc00000000000 */
        /* <DEDUP_REMOVED lines=14> */
.L_x_1:


//--------------------- .nv.constant0.triton_poi_fused_leaky_relu_leaky_relu_backward_34 --------------------------
	.section	.nv.constant0.triton_poi_fused_leaky_relu_leaky_relu_backward_34,"a",@progbits
	.sectionflags	@""
	.align	4
.nv.constant0.triton_poi_fused_leaky_relu_leaky_relu_backward_34:
	.zero		548
